//
// Generated by NVIDIA NVVM Compiler
//
// Compiler Build ID: CL-36424714
// Cuda compilation tools, release 13.0, V13.0.88
// Based on NVVM 20.0.0
//

.version 9.0
.target sm_100
.address_size 64

	// .globl	_Z6kernelPyPiS0_

.visible .entry _Z6kernelPyPiS0_(
	.param .u64 .ptr .align 1 _Z6kernelPyPiS0__param_0,
	.param .u64 .ptr .align 1 _Z6kernelPyPiS0__param_1,
	.param .u64 .ptr .align 1 _Z6kernelPyPiS0__param_2
)
{
	.reg .pred 	%p<2>;
	.reg .b32 	%r<8>;
	.reg .b64 	%rd<13>;

	ld.param.u64 	%rd3, [_Z6kernelPyPiS0__param_0];
	ld.param.u64 	%rd6, [_Z6kernelPyPiS0__param_1];
	ld.param.u64 	%rd4, [_Z6kernelPyPiS0__param_2];
	cvta.to.global.u64 	%rd1, %rd6;
	// begin inline asm
	mov.u64 	%rd5, %clock64;
	// end inline asm
	mov.u32 	%r1, %tid.x;
	and.b32  	%r2, %r1, 1;
	setp.eq.b32 	%p1, %r2, 1;
	@%p1 bra 	$L__BB0_2;
	ld.global.u32 	%r6, [%rd1];
	add.s32 	%r7, %r6, 1;
	st.global.u32 	[%rd1], %r7;
	bra.uni 	$L__BB0_3;
$L__BB0_2:
	cvta.to.global.u64 	%rd7, %rd4;
	ld.global.u32 	%r3, [%rd7];
	mul.wide.s32 	%rd8, %r3, 4;
	add.s64 	%rd9, %rd1, %rd8;
	ld.global.u32 	%r4, [%rd9];
	add.s32 	%r5, %r4, 1;
	st.global.u32 	[%rd9], %r5;
$L__BB0_3:
	cvta.to.global.u64 	%rd11, %rd3;
	// begin inline asm
	mov.u64 	%rd10, %clock64;
	// end inline asm
	sub.s64 	%rd12, %rd10, %rd5;
	st.global.u64 	[%rd11], %rd12;
	ret;

}


// ===== COMPILED SASS (sm_100) =====

	.target	sm_100

	.elftype	@"ET_EXEC"


//--------------------- .note.nv.tkinfo           --------------------------
	.section	.note.nv.tkinfo,"",@"SHT_NOTE"
	.sectionflags	@"SHF_NOTE_NV_TKINFO"
	.tkinfo
        /*0018*/ 	.word	0x00000002
        /*0030*/ 	.string	""
        /*0030*/ 	.string	"ptxas"
        /*0030*/ 	.string	"Cuda compilation tools, release 13.0, V13.0.88"
        /*0030*/ 	.string	"Build cuda_13.0.r13.0/compiler.36424714_0"
        /*0030*/ 	.string	"-arch sm_100 -m 64 "



//--------------------- .note.nv.cuinfo           --------------------------
	.section	.note.nv.cuinfo,"",@"SHT_NOTE"
	.sectionflags	@"SHF_NOTE_NV_CUINFO"
        /*0018*/ 	.short	0x0002
        /*001a*/ 	.short	0x0064
        /*001c*/ 	.short	0x0082
	.zero		2


//--------------------- .nv.info                  --------------------------
	.section	.nv.info,"",@"SHT_CUDA_INFO"
	.align	4


	//----- nvinfo : EIATTR_REGCOUNT
	.align		4
        /*0000*/ 	.byte	0x04, 0x2f
        /*0002*/ 	.short	(.L_1 - .L_0)
	.align		4
.L_0:
        /*0004*/ 	.word	index@(_Z6kernelPyPiS0_)
        /*0008*/ 	.word	0x00000010


	//----- nvinfo : EIATTR_FRAME_SIZE
	.align		4
.L_1:
        /*000c*/ 	.byte	0x04, 0x11
        /*000e*/ 	.short	(.L_3 - .L_2)
	.align		4
.L_2:
        /*0010*/ 	.word	index@(_Z6kernelPyPiS0_)
        /*0014*/ 	.word	0x00000000


	//----- nvinfo : EIATTR_MIN_STACK_SIZE
	.align		4
.L_3:
        /*0018*/ 	.byte	0x04, 0x12
        /*001a*/ 	.short	(.L_5 - .L_4)
	.align		4
.L_4:
        /*001c*/ 	.word	index@(_Z6kernelPyPiS0_)
        /*0020*/ 	.word	0x00000000
.L_5:


//--------------------- .nv.compat                --------------------------
	.section	.nv.compat,"",@"SHT_CUDA_COMPAT_INFO"
	.align	4
        /*0000*/ 	.byte	0x02, 0x09, 0x00, 0x00, 0x02, 0x02, 0x01, 0x00, 0x02, 0x05, 0x05, 0x00, 0x03, 0x07, 0x01, 0x01
        /*0010*/ 	.byte	0x02, 0x03, 0x00, 0x00, 0x02, 0x06, 0x01, 0x00, 0x04, 0x0b, 0x08, 0x00, 0x09, 0x00, 0x00, 0x00
        /*0020*/ 	.byte	0x00, 0x00, 0x00, 0x00


//--------------------- .nv.info._Z6kernelPyPiS0_ --------------------------
	.section	.nv.info._Z6kernelPyPiS0_,"",@"SHT_CUDA_INFO"
	.sectionflags	@""
	.align	4


	//----- nvinfo : EIATTR_CUDA_API_VERSION
	.align		4
        /*0000*/ 	.byte	0x04, 0x37
        /*0002*/ 	.short	(.L_7 - .L_6)
.L_6:
        /*0004*/ 	.word	0x00000082


	//----- nvinfo : EIATTR_KPARAM_INFO
	.align		4
.L_7:
        /*0008*/ 	.byte	0x04, 0x17
        /*000a*/ 	.short	(.L_9 - .L_8)
.L_8:
        /*000c*/ 	.word	0x00000000
        /*0010*/ 	.short	0x0002
        /*0012*/ 	.short	0x0010
        /*0014*/ 	.byte	0x00, 0xf5, 0x21, 0x00


	//----- nvinfo : EIATTR_KPARAM_INFO
	.align		4
.L_9:
        /*0018*/ 	.byte	0x04, 0x17
        /*001a*/ 	.short	(.L_11 - .L_10)
.L_10:
        /*001c*/ 	.word	0x00000000
        /*0020*/ 	.short	0x0001
        /*0022*/ 	.short	0x0008
        /*0024*/ 	.byte	0x00, 0xf5, 0x21, 0x00


	//----- nvinfo : EIATTR_KPARAM_INFO
	.align		4
.L_11:
        /*0028*/ 	.byte	0x04, 0x17
        /*002a*/ 	.short	(.L_13 - .L_12)
.L_12:
        /*002c*/ 	.word	0x00000000
        /*0030*/ 	.short	0x0000
        /*0032*/ 	.short	0x0000
        /*0034*/ 	.byte	0x00, 0xf5, 0x21, 0x00


	//----- nvinfo : EIATTR_SPARSE_MMA_MASK
	.align		4
.L_13:
        /*0038*/ 	.byte	0x03, 0x50
        /*003a*/ 	.short	0x0000


	//----- nvinfo : EIATTR_MAXREG_COUNT
	.align		4
        /*003c*/ 	.byte	0x03, 0x1b
        /*003e*/ 	.short	0x00ff


	//----- nvinfo : EIATTR_MERCURY_ISA_VERSION
	.align		4
        /*0040*/ 	.byte	0x03, 0x5f
        /*0042*/ 	.short	0x0101


	//----- nvinfo : EIATTR_VRC_CTA_INIT_COUNT
	.align		4
        /*0044*/ 	.byte	0x02, 0x4a
	.zero		1
	.zero		1


	//----- nvinfo : EIATTR_EXIT_INSTR_OFFSETS
	.align		4
        /*0048*/ 	.byte	0x04, 0x1c
        /*004a*/ 	.short	(.L_15 - .L_14)


	//   ....[0]....
.L_14:
        /*004c*/ 	.word	0x00000170


	//----- nvinfo : EIATTR_CBANK_PARAM_SIZE
	.align		4
.L_15:
        /*0050*/ 	.byte	0x03, 0x19
        /*0052*/ 	.short	0x0018


	//----- nvinfo : EIATTR_PARAM_CBANK
	.align		4
        /*0054*/ 	.byte	0x04, 0x0a
        /*0056*/ 	.short	(.L_17 - .L_16)
	.align		4
.L_16:
        /*0058*/ 	.word	index@(.nv.constant0._Z6kernelPyPiS0_)
        /*005c*/ 	.short	0x0380
        /*005e*/ 	.short	0x0018


	//----- nvinfo : EIATTR_SW_WAR
	.align		4
.L_17:
        /*0060*/ 	.byte	0x04, 0x36
        /*0062*/ 	.short	(.L_19 - .L_18)
.L_18:
        /*0064*/ 	.word	0x00000008
.L_19:


//--------------------- .nv.callgraph             --------------------------
	.section	.nv.callgraph,"",@"SHT_CUDA_CALLGRAPH"
	.align	4
	.sectionentsize	8
	.align		4
        /*0000*/ 	.word	0x00000000
	.align		4
        /*0004*/ 	.word	0xffffffff
	.align		4
        /*0008*/ 	.word	0x00000000
	.align		4
        /*000c*/ 	.word	0xfffffffe
	.align		4
        /*0010*/ 	.word	0x00000000
	.align		4
        /*0014*/ 	.word	0xfffffffd
	.align		4
        /*0018*/ 	.word	0x00000000
	.align		4
        /*001c*/ 	.word	0xfffffffc


//--------------------- .text._Z6kernelPyPiS0_    --------------------------
	.section	.text._Z6kernelPyPiS0_,"ax",@progbits
	.align	128
        .global         _Z6kernelPyPiS0_
        .type           _Z6kernelPyPiS0_,@function
        .size           _Z6kernelPyPiS0_,(.L_x_1 - _Z6kernelPyPiS0_)
        .other          _Z6kernelPyPiS0_,@"STO_CUDA_ENTRY STV_DEFAULT"
_Z6kernelPyPiS0_:
.text._Z6kernelPyPiS0_:
[----:B------:R-:W-:Y:S01]  /*0000*/  LDC R1, c[0x0][0x37c] ;  /* 0x0000df00ff017b82 */ /* 0x000fe20000000800 */
[----:B------:R-:W0:Y:S01]  /*0010*/  LDCU.64 UR4, c[0x0][0x358] ;  /* 0x00006b00ff0477ac */ /* 0x000e220008000a00 */
[----:B------:R-:W-:Y:S01]  /*0020*/  NOP ;  /* 0x0000000000007918 */ /* 0x000fe20000000000 */
[----:B------:R-:W-:Y:S01]  /*0030*/  CS2R R8, SR_CLOCKLO ;  /* 0x0000000000087805 */ /* 0x000fe20000015000 */
[----:B------:R-:W1:Y:S02]  /*0040*/  S2R R0, SR_TID.X ;  /* 0x0000000000007919 */ /* 0x000e640000002100 */
[----:B-1----:R-:W-:-:S04]  /*0050*/  LOP3.LUT R0, R0, 0x1, RZ, 0xc0, !PT ;  /* 0x0000000100007812 */ /* 0x002fc800078ec0ff */
[----:B------:R-:W-:-:S13]  /*0060*/  ISETP.NE.U32.AND P0, PT, R0, 0x1, PT ;  /* 0x000000010000780c */ /* 0x000fda0003f05070 */
[----:B------:R-:W0:Y:S08]  /*0070*/  @P0 LDC.64 R2, c[0x0][0x388] ;  /* 0x0000e200ff020b82 */ /* 0x000e300000000a00 */
[----:B------:R-:W1:Y:S01]  /*0080*/  @!P0 LDC.64 R6, c[0x0][0x388] ;  /* 0x0000e200ff068b82 */ /* 0x000e620000000a00 */
[----:B0-----:R-:W2:Y:S07]  /*0090*/  @P0 LDG.E R0, desc[UR4][R2.64] ;  /* 0x0000000402000981 */ /* 0x001eae000c1e1900 */
[----:B------:R-:W0:Y:S01]  /*00a0*/  @!P0 LDC.64 R4, c[0x0][0x390] ;  /* 0x0000e400ff048b82 */ /* 0x000e220000000a00 */
[----:B--2---:R-:W-:-:S05]  /*00b0*/  @P0 VIADD R11, R0, 0x1 ;  /* 0x00000001000b0836 */ /* 0x004fca0000000000 */
[----:B------:R2:W-:Y:S04]  /*00c0*/  @P0 STG.E desc[UR4][R2.64], R11 ;  /* 0x0000000b02000986 */ /* 0x0005e8000c101904 */
[----:B0-----:R-:W1:Y:S02]  /*00d0*/  @!P0 LDG.E R5, desc[UR4][R4.64] ;  /* 0x0000000404058981 */ /* 0x001e64000c1e1900 */
[----:B-1----:R-:W-:-:S05]  /*00e0*/  @!P0 IMAD.WIDE R6, R5, 0x4, R6 ;  /* 0x0000000405068825 */ /* 0x002fca00078e0206 */
[----:B------:R-:W3:Y:S02]  /*00f0*/  @!P0 LDG.E R0, desc[UR4][R6.64] ;  /* 0x0000000406008981 */ /* 0x000ee4000c1e1900 */
[----:B---3--:R-:W-:-:S05]  /*0100*/  @!P0 VIADD R13, R0, 0x1 ;  /* 0x00000001000d8836 */ /* 0x008fca0000000000 */
[----:B------:R-:W-:Y:S01]  /*0110*/  @!P0 STG.E desc[UR4][R6.64], R13 ;  /* 0x0000000d06008986 */ /* 0x000fe2000c101904 */
[----:B------:R-:W-:Y:S01]  /*0120*/  CS2R R4, SR_CLOCKLO ;  /* 0x0000000000047805 */ /* 0x000fe20000015000 */
[----:B--2---:R-:W0:Y:S05]  /*0130*/  LDC.64 R2, c[0x0][0x380] ;  /* 0x0000e000ff027b82 */ /* 0x004e2a0000000a00 */
[----:B------:R-:W-:-:S05]  /*0140*/  IADD3 R4, P0, PT, -R8, R4, RZ ;  /* 0x0000000408047210 */ /* 0x000fca0007f1e1ff */
[----:B------:R-:W-:-:S05]  /*0150*/  IMAD.X R5, R5, 0x1, ~R9, P0 ;  /* 0x0000000105057824 */ /* 0x000fca00000e0e09 */
[----:B0-----:R-:W-:Y:S01]  /*0160*/  STG.E.64 desc[UR4][R2.64], R4 ;  /* 0x0000000402007986 */ /* 0x001fe2000c101b04 */
[----:B------:R-:W-:Y:S05]  /*0170*/  EXIT ;  /* 0x000000000000794d */ /* 0x000fea0003800000 */
.L_x_0:
[----:B------:R-:W-:-:S00]  /*0180*/  BRA `(.L_x_0) ;  /* 0xfffffffc00fc7947 */ /* 0x000fc0000383ffff */
[----:B------:R-:W-:-:S00]  /*0190*/  NOP ;  /* 0x0000000000007918 */ /* 0x000fc00000000000 */
        /* <DEDUP_REMOVED lines=14> */
.L_x_1:


//--------------------- .nv.shared.reserved.0     --------------------------
	.section	.nv.shared.reserved.0,"aw",@nobits
	.weak		__nv_reservedSMEM_offset_0_alias
	.size		__nv_reservedSMEM_offset_0_alias, 0, 64
	.other		__nv_reservedSMEM_offset_0_alias,@"STO_CUDA_RESERVED_SHARED STV_DEFAULT"
__nv_reservedSMEM_offset_0_alias:
	.zero		0
	.zero		64


//--------------------- .nv.constant0._Z6kernelPyPiS0_ --------------------------
	.section	.nv.constant0._Z6kernelPyPiS0_,"a",@progbits
	.sectionflags	@""
	.align	4
.nv.constant0._Z6kernelPyPiS0_:
	.zero		920


//--------------------- SYMBOLS --------------------------

	.type		.nv.reservedSmem.offset0,@object
	.size		.nv.reservedSmem.offset0,0x4
